	.headerflags	@"EF_CUDA_TEXMODE_UNIFIED EF_CUDA_64BIT_ADDRESS EF_CUDA_SM86 EF_CUDA_VIRTUAL_SM(EF_CUDA_SM86)"
	.elftype	@"ET_EXEC"


//--------------------- .nv.info                  --------------------------
	.section	.nv.info,"",@"SHT_CUDA_INFO"
	.align	4


	//----- nvinfo : EIATTR_REGCOUNT
	.align		4
        /*0000*/ 	.byte	0x04, 0x2f
        /*0002*/ 	.short	(.L_1 - .L_0)
	.align		4
.L_0:
        /*0004*/ 	.word	index@(triton_mm)
        /*0008*/ 	.word	0x0000003d


	//----- nvinfo : EIATTR_MIN_STACK_SIZE
	.align		4
.L_1:
        /*000c*/ 	.byte	0x04, 0x12
        /*000e*/ 	.short	(.L_3 - .L_2)
	.align		4
.L_2:
        /*0010*/ 	.word	index@(triton_mm)
        /*0014*/ 	.word	0x00000000


	//----- nvinfo : EIATTR_FRAME_SIZE
	.align		4
.L_3:
        /*0018*/ 	.byte	0x04, 0x11
        /*001a*/ 	.short	(.L_5 - .L_4)
	.align		4
.L_4:
        /*001c*/ 	.word	index@(triton_mm)
        /*0020*/ 	.word	0x00000000


	//----- nvinfo : EIATTR_MIN_STACK_SIZE
	.align		4
.L_5:
        /*0024*/ 	.byte	0x04, 0x12
        /*0026*/ 	.short	(.L_7 - .L_6)
	.align		4
.L_6:
        /*0028*/ 	.word	index@(triton_mm)
        /*002c*/ 	.word	0x00000000
.L_7:


//--------------------- .nv.info.triton_mm        --------------------------
	.section	.nv.info.triton_mm,"",@"SHT_CUDA_INFO"
	.sectionflags	@""
	.align	4


	//----- nvinfo : EIATTR_CUDA_API_VERSION
	.align		4
        /*0000*/ 	.byte	0x04, 0x37
        /*0002*/ 	.short	(.L_9 - .L_8)
.L_8:
        /*0004*/ 	.word	0x0000007c


	//----- nvinfo : EIATTR_SW2861232_WAR
	.align		4
.L_9:
        /*0008*/ 	.byte	0x01, 0x35
	.zero		2


	//----- nvinfo : EIATTR_PARAM_CBANK
	.align		4
        /*000c*/ 	.byte	0x04, 0x0a
        /*000e*/ 	.short	(.L_11 - .L_10)
	.align		4
.L_10:
        /*0010*/ 	.word	index@(.nv.constant0.triton_mm)
        /*0014*/ 	.short	0x0160
        /*0016*/ 	.short	0x0020


	//----- nvinfo : EIATTR_CBANK_PARAM_SIZE
	.align		4
.L_11:
        /*0018*/ 	.byte	0x03, 0x19
        /*001a*/ 	.short	0x0020


	//----- nvinfo : EIATTR_KPARAM_INFO
	.align		4
        /*001c*/ 	.byte	0x04, 0x17
        /*001e*/ 	.short	(.L_13 - .L_12)
.L_12:
        /*0020*/ 	.word	0x00000000
        /*0024*/ 	.short	0x0003
        /*0026*/ 	.short	0x0018
        /*0028*/ 	.byte	0x00, 0xf4, 0x21, 0x00


	//----- nvinfo : EIATTR_KPARAM_INFO
	.align		4
.L_13:
        /*002c*/ 	.byte	0x04, 0x17
        /*002e*/ 	.short	(.L_15 - .L_14)
.L_14:
        /*0030*/ 	.word	0x00000000
        /*0034*/ 	.short	0x0002
        /*0036*/ 	.short	0x0010
        /*0038*/ 	.byte	0x00, 0xf4, 0x21, 0x00


	//----- nvinfo : EIATTR_KPARAM_INFO
	.align		4
.L_15:
        /*003c*/ 	.byte	0x04, 0x17
        /*003e*/ 	.short	(.L_17 - .L_16)
.L_16:
        /*0040*/ 	.word	0x00000000
        /*0044*/ 	.short	0x0001
        /*0046*/ 	.short	0x0008
        /*0048*/ 	.byte	0x00, 0xf4, 0x21, 0x00


	//----- nvinfo : EIATTR_KPARAM_INFO
	.align		4
.L_17:
        /*004c*/ 	.byte	0x04, 0x17
        /*004e*/ 	.short	(.L_19 - .L_18)
.L_18:
        /*0050*/ 	.word	0x00000000
        /*0054*/ 	.short	0x0000
        /*0056*/ 	.short	0x0000
        /*0058*/ 	.byte	0x00, 0xf4, 0x21, 0x00


	//----- nvinfo : EIATTR_MAXREG_COUNT
	.align		4
.L_19:
        /*005c*/ 	.byte	0x03, 0x1b
        /*005e*/ 	.short	0x00ff


	//----- nvinfo : EIATTR_EXIT_INSTR_OFFSETS
	.align		4
        /*0060*/ 	.byte	0x04, 0x1c
        /*0062*/ 	.short	(.L_21 - .L_20)


	//   ....[0]....
.L_20:
        /*0064*/ 	.word	0x00001b00


	//   ....[1]....
        /*0068*/ 	.word	0x00001b50


	//----- nvinfo : EIATTR_REQNTID
	.align		4
.L_21:
        /*006c*/ 	.byte	0x04, 0x10
        /*006e*/ 	.short	(.L_23 - .L_22)
.L_22:
        /*0070*/ 	.word	0x00000080
        /*0074*/ 	.word	0x00000001
        /*0078*/ 	.word	0x00000001
.L_23:


//--------------------- .nv.callgraph             --------------------------
	.section	.nv.callgraph,"",@"SHT_CUDA_CALLGRAPH"
	.align	4
	.sectionentsize	8
	.align		4
        /*0000*/ 	.word	0x00000000
	.align		4
        /*0004*/ 	.word	0xffffffff
	.align		4
        /*0008*/ 	.word	0x00000000
	.align		4
        /*000c*/ 	.word	0xfffffffe
	.align		4
        /*0010*/ 	.word	0x00000000
	.align		4
        /*0014*/ 	.word	0xfffffffd
	.align		4
        /*0018*/ 	.word	0x00000000
	.align		4
        /*001c*/ 	.word	0xfffffffc


//--------------------- .nv.rel.action            --------------------------
	.section	.nv.rel.action,"",@"SHT_CUDA_RELOCINFO"
	.align	8
	.sectionentsize	8
        /*0000*/ 	.byte	0x73, 0x00, 0x00, 0x00, 0x00, 0x00, 0x00, 0x00, 0x00, 0x00, 0x00, 0x11, 0x25, 0x00, 0x05, 0x36


//--------------------- .nv.constant0.triton_mm   --------------------------
	.section	.nv.constant0.triton_mm,"a",@progbits
	.sectionflags	@""
	.align	4
.nv.constant0.triton_mm:
	.zero		384


//--------------------- .text.triton_mm           --------------------------
	.section	.text.triton_mm,"ax",@progbits
	.sectionflags	@"SHF_BARRIERS=1"
	.sectioninfo	@"SHI_REGISTERS=61"
	.align	128
        .global         triton_mm
        .type           triton_mm,@function
        .size           triton_mm,(.L_x_2 - triton_mm)
        .other          triton_mm,@"STO_CUDA_ENTRY STV_DEFAULT"
triton_mm:
.text.triton_mm:
[----:B------:R-:W-:Y:S02]  /*0000*/  IMAD.MOV.U32 R1, RZ, RZ, c[0x0][0x28] ;  /* 0x00000a00ff017624 */ /* 0x000fe400078e00ff */
[----:B------:R-:W1:Y:S01]  /*0010*/  S2R R9, SR_CTAID.X ;  /* 0x0000000000097919 */ /* 0x000e620000002500 */
[----:B------:R-:W-:Y:S01]  /*0020*/  IMAD.MOV.U32 R5, RZ, RZ, 0x8 ;  /* 0x00000008ff057424 */ /* 0x000fe200078e00ff */
[----:B------:R-:W-:Y:S02]  /*0030*/  ULDC.64 UR8, c[0x0][0x118] ;  /* 0x0000460000087ab9 */ /* 0x000fe40000000a00 */
[----:B------:R-:W2:Y:S01]  /*0040*/  S2R R49, SR_TID.X ;  /* 0x0000000000317919 */ /* 0x000ea20000002100 */
[----:B------:R-:W-:Y:S02]  /*0050*/  UMOV UR4, URZ ;  /* 0x0000003f00047c82 */ /* 0x000fe40008000000 */
[----:B------:R-:W-:Y:S02]  /*0060*/  UMOV UR10, 0x40 ;  /* 0x00000040000a7882 */ /* 0x000fe40000000000 */
[----:B------:R-:W-:Y:S01]  /*0070*/  UMOV UR5, URZ ;  /* 0x0000003f00057c82 */ /* 0x000fe20008000000 */
[----:B-1----:R-:W-:Y:S01]  /*0080*/  IMAD.HI R0, R9, 0x2aaaaaab, RZ ;  /* 0x2aaaaaab09007827 */ /* 0x002fe200078e02ff */
[----:B------:R-:W-:-:S02]  /*0090*/  IABS R8, R9 ;  /* 0x0000000900087213 */ /* 0x000fc40000000000 */
[----:B------:R-:W-:Y:S02]  /*00a0*/  ISETP.GE.AND P2, PT, R9, RZ, PT ;  /* 0x000000ff0900720c */ /* 0x000fe40003f46270 */
[----:B------:R-:W-:Y:S02]  /*00b0*/  SHF.R.U32.HI R3, RZ, 0x1f, R0 ;  /* 0x0000001fff037819 */ /* 0x000fe40000011600 */
[----:B--2---:R-:W-:Y:S02]  /*00c0*/  SHF.R.U32.HI R53, RZ, 0x1, R49 ;  /* 0x00000001ff357819 */ /* 0x004fe40000011631 */
[----:B------:R-:W-:Y:S02]  /*00d0*/  LEA.HI.SX32 R4, R0, R3, 0x18 ;  /* 0x0000000300047211 */ /* 0x000fe400078fc2ff */
[----:B------:R-:W-:-:S03]  /*00e0*/  SGXT.U32 R53, R53, 0x6 ;  /* 0x000000063535781a */ /* 0x000fc60000000000 */
[C---:B------:R-:W-:Y:S02]  /*00f0*/  IMAD R0, R4.reuse, -0x8, R5 ;  /* 0xfffffff804007824 */ /* 0x040fe400078e0205 */
[----:B------:R-:W-:-:S03]  /*0100*/  IMAD R7, R4, -0x600, R9 ;  /* 0xfffffa0004077824 */ /* 0x000fc600078e0209 */
[----:B------:R-:W-:Y:S02]  /*0110*/  IMNMX R0, R0, 0x8, PT ;  /* 0x0000000800007817 */ /* 0x000fe40003800200 */
[----:B------:R-:W-:Y:S02]  /*0120*/  IABS R10, R7 ;  /* 0x00000007000a7213 */ /* 0x000fe40000000000 */
[-C--:B------:R-:W-:Y:S02]  /*0130*/  IABS R6, R0.reuse ;  /* 0x0000000000067213 */ /* 0x080fe40000000000 */
[-C--:B------:R-:W-:Y:S02]  /*0140*/  IABS R12, R0.reuse ;  /* 0x00000000000c7213 */ /* 0x080fe40000000000 */
[----:B------:R-:W1:Y:S01]  /*0150*/  I2F.RP R5, R6 ;  /* 0x0000000600057306 */ /* 0x000e620000209400 */
[----:B------:R-:W-:-:S04]  /*0160*/  LOP3.LUT R7, R7, R0, RZ, 0x3c, !PT ;  /* 0x0000000007077212 */ /* 0x000fc800078e3cff */
[----:B------:R-:W-:-:S03]  /*0170*/  ISETP.GE.AND P4, PT, R7, RZ, PT ;  /* 0x000000ff0700720c */ /* 0x000fc60003f86270 */
[----:B-1----:R-:W1:Y:S02]  /*0180*/  MUFU.RCP R5, R5 ;  /* 0x0000000500057308 */ /* 0x002e640000001000 */
[----:B-1----:R-:W-:-:S06]  /*0190*/  IADD3 R2, R5, 0xffffffe, RZ ;  /* 0x0ffffffe05027810 */ /* 0x002fcc0007ffe0ff */
[----:B------:R1:W2:Y:S02]  /*01a0*/  F2I.FTZ.U32.TRUNC.NTZ R3, R2 ;  /* 0x0000000200037305 */ /* 0x0002a4000021f000 */
[----:B-1----:R-:W-:Y:S02]  /*01b0*/  IMAD.MOV.U32 R2, RZ, RZ, RZ ;  /* 0x000000ffff027224 */ /* 0x002fe400078e00ff */
[----:B--2---:R-:W-:-:S04]  /*01c0*/  IMAD.MOV R11, RZ, RZ, -R3 ;  /* 0x000000ffff0b7224 */ /* 0x004fc800078e0a03 */
[----:B------:R-:W-:-:S04]  /*01d0*/  IMAD R11, R11, R6, RZ ;  /* 0x000000060b0b7224 */ /* 0x000fc800078e02ff */
[----:B------:R-:W-:-:S04]  /*01e0*/  IMAD.HI.U32 R3, R3, R11, R2 ;  /* 0x0000000b03037227 */ /* 0x000fc800078e0002 */
[----:B------:R-:W-:Y:S02]  /*01f0*/  IMAD.MOV R11, RZ, RZ, -R12 ;  /* 0x000000ffff0b7224 */ /* 0x000fe400078e0a0c */
[----:B------:R-:W-:-:S04]  /*0200*/  IMAD.HI.U32 R2, R3, R10, RZ ;  /* 0x0000000a03027227 */ /* 0x000fc800078e00ff */
[----:B------:R-:W-:-:S04]  /*0210*/  IMAD.HI.U32 R3, R3, R8, RZ ;  /* 0x0000000803037227 */ /* 0x000fc800078e00ff */
[-C--:B------:R-:W-:Y:S02]  /*0220*/  IMAD R3, R3, R11.reuse, R8 ;  /* 0x0000000b03037224 */ /* 0x080fe400078e0208 */
[----:B------:R-:W-:-:S03]  /*0230*/  IMAD R5, R2, R11, R10 ;  /* 0x0000000b02057224 */ /* 0x000fc600078e020a */
[C---:B------:R-:W-:Y:S02]  /*0240*/  ISETP.GT.U32.AND P0, PT, R6.reuse, R3, PT ;  /* 0x000000030600720c */ /* 0x040fe40003f04070 */
[----:B------:R-:W-:-:S11]  /*0250*/  ISETP.GT.U32.AND P3, PT, R6, R5, PT ;  /* 0x000000050600720c */ /* 0x000fd60003f64070 */
[--C-:B------:R-:W-:Y:S02]  /*0260*/  @!P0 IMAD.IADD R3, R3, 0x1, -R6.reuse ;  /* 0x0000000103038824 */ /* 0x100fe400078e0a06 */
[----:B------:R-:W-:Y:S01]  /*0270*/  @!P3 IMAD.IADD R5, R5, 0x1, -R6 ;  /* 0x000000010505b824 */ /* 0x000fe200078e0a06 */
[----:B------:R-:W-:Y:S02]  /*0280*/  @!P3 IADD3 R2, R2, 0x1, RZ ;  /* 0x000000010202b810 */ /* 0x000fe40007ffe0ff */
[----:B------:R-:W-:Y:S02]  /*0290*/  ISETP.GT.U32.AND P1, PT, R6, R3, PT ;  /* 0x000000030600720c */ /* 0x000fe40003f24070 */
[----:B------:R-:W-:-:S11]  /*02a0*/  ISETP.GE.U32.AND P0, PT, R5, R6, PT ;  /* 0x000000060500720c */ /* 0x000fd60003f06070 */
[----:B------:R-:W-:Y:S02]  /*02b0*/  @!P1 IMAD.IADD R3, R3, 0x1, -R6 ;  /* 0x0000000103039824 */ /* 0x000fe400078e0a06 */
[----:B------:R-:W-:Y:S01]  /*02c0*/  @P0 IADD3 R2, R2, 0x1, RZ ;  /* 0x0000000102020810 */ /* 0x000fe20007ffe0ff */
[----:B------:R-:W-:Y:S01]  /*02d0*/  IMAD.SHL.U32 R6, R49, 0x10, RZ ;  /* 0x0000001031067824 */ /* 0x000fe200078e00ff */
[----:B------:R-:W-:Y:S01]  /*02e0*/  ISETP.NE.AND P0, PT, R0, RZ, PT ;  /* 0x000000ff0000720c */ /* 0x000fe20003f05270 */
[----:B------:R-:W-:Y:S01]  /*02f0*/  @!P2 IMAD.MOV R3, RZ, RZ, -R3 ;  /* 0x000000ffff03a224 */ /* 0x000fe200078e0a03 */
[----:B------:R-:W-:Y:S01]  /*0300*/  LOP3.LUT R0, RZ, R0, RZ, 0x33, !PT ;  /* 0x00000000ff007212 */ /* 0x000fe200078e33ff */
[----:B------:R-:W-:-:S03]  /*0310*/  @!P4 IMAD.MOV R2, RZ, RZ, -R2 ;  /* 0x000000ffff02c224 */ /* 0x000fc600078e0a02 */
[C---:B------:R-:W-:Y:S02]  /*0320*/  SEL R3, R0.reuse, R3, !P0 ;  /* 0x0000000300037207 */ /* 0x040fe40004000000 */
[----:B------:R-:W-:-:S03]  /*0330*/  SEL R2, R0, R2, !P0 ;  /* 0x0000000200027207 */ /* 0x000fc60004000000 */
[----:B------:R-:W-:Y:S02]  /*0340*/  IMAD R4, R4, 0x8, R3 ;  /* 0x0000000804047824 */ /* 0x000fe400078e0203 */
[----:B------:R-:W-:Y:S02]  /*0350*/  IMAD.SHL.U32 R0, R2, 0x40, RZ ;  /* 0x0000004002007824 */ /* 0x000fe400078e00ff */
[----:B------:R-:W-:Y:S01]  /*0360*/  IMAD.SHL.U32 R48, R4, 0x40, RZ ;  /* 0x0000004004307824 */ /* 0x000fe200078e00ff */
[----:B------:R-:W-:Y:S02]  /*0370*/  SHF.R.S32.HI R5, RZ, 0x19, R4 ;  /* 0x00000019ff057819 */ /* 0x000fe40000011404 */
[-C--:B------:R-:W-:Y:S02]  /*0380*/  LOP3.LUT R3, R0, R53.reuse, RZ, 0xfc, !PT ;  /* 0x0000003500037212 */ /* 0x080fe400078efcff */
[----:B------:R-:W-:Y:S02]  /*0390*/  SGXT R5, R5, 0x1 ;  /* 0x000000010505781a */ /* 0x000fe40000000200 */
[----:B------:R-:W-:Y:S01]  /*03a0*/  LOP3.LUT R2, R48, R53, RZ, 0xfc, !PT ;  /* 0x0000003530027212 */ /* 0x000fe200078efcff */
[----:B------:R-:W-:-:S03]  /*03b0*/  IMAD.HI R4, R3, 0x2aaaaaab, RZ ;  /* 0x2aaaaaab03047827 */ /* 0x000fc600078e02ff */
[----:B------:R-:W-:Y:S02]  /*03c0*/  LEA.HI R5, R5, R2, RZ, 0x9 ;  /* 0x0000000205057211 */ /* 0x000fe400078f48ff */
[----:B------:R-:W-:Y:S02]  /*03d0*/  SHF.R.U32.HI R7, RZ, 0x1f, R4 ;  /* 0x0000001fff077819 */ /* 0x000fe40000011604 */
[----:B------:R-:W-:Y:S02]  /*03e0*/  LOP3.LUT R5, R5, 0x3ffe00, RZ, 0xc0, !PT ;  /* 0x003ffe0005057812 */ /* 0x000fe400078ec0ff */
[----:B------:R-:W-:Y:S02]  /*03f0*/  LEA.HI R4, R4, R7, RZ, 0x15 ;  /* 0x0000000704047211 */ /* 0x000fe400078fa8ff */
[----:B------:R-:W-:Y:S01]  /*0400*/  LOP3.LUT R7, R6, 0x10, RZ, 0xc0, !PT ;  /* 0x0000001006077812 */ /* 0x000fe200078ec0ff */
[----:B------:R-:W-:Y:S01]  /*0410*/  IMAD.IADD R5, R2, 0x1, -R5 ;  /* 0x0000000102057824 */ /* 0x000fe200078e0a05 */
[----:B------:R-:W-:Y:S01]  /*0420*/  LOP3.LUT R2, R49, 0x8, RZ, 0xc0, !PT ;  /* 0x0000000831027812 */ /* 0x000fe200078ec0ff */
[----:B------:R-:W-:-:S02]  /*0430*/  IMAD R4, R4, -0x3000, R3 ;  /* 0xffffd00004047824 */ /* 0x000fc400078e0203 */
[----:B------:R-:W-:Y:S02]  /*0440*/  IMAD R5, R5, 0xc00, R7 ;  /* 0x00000c0005057824 */ /* 0x000fe400078e0207 */
[C---:B------:R-:W-:Y:S01]  /*0450*/  IMAD.SHL.U32 R3, R2.reuse, 0x2, RZ ;  /* 0x0000000202037824 */ /* 0x040fe200078e00ff */
[----:B------:R-:W-:Y:S01]  /*0460*/  LOP3.LUT R2, R2, 0x7, R49, 0xf8, !PT ;  /* 0x0000000702027812 */ /* 0x000fe200078ef831 */
[----:B------:R-:W-:Y:S01]  /*0470*/  IMAD R4, R4, 0xc00, R7 ;  /* 0x00000c0004047824 */ /* 0x000fe200078e0207 */
[----:B------:R-:W-:Y:S02]  /*0480*/  IADD3 R56, P0, R5, c[0x0][0x160], RZ ;  /* 0x0000580005387a10 */ /* 0x000fe40007f1e0ff */
[----:B------:R-:W-:Y:S02]  /*0490*/  LOP3.LUT R6, R3, 0x10, R6, 0x78, !PT ;  /* 0x0000001003067812 */ /* 0x000fe400078e7806 */
[C---:B------:R-:W-:Y:S02]  /*04a0*/  IADD3 R54, P1, R4.reuse, c[0x0][0x168], RZ ;  /* 0x00005a0004367a10 */ /* 0x040fe40007f3e0ff */
[----:B------:R-:W-:Y:S01]  /*04b0*/  LEA.HI.X.SX32 R57, R5, c[0x0][0x164], 0x1, P0 ;  /* 0x0000590005397a11 */ /* 0x000fe200000f0eff */
[----:B------:R-:W-:Y:S01]  /*04c0*/  IMAD R53, R53, 0x20, R6 ;  /* 0x0000002035357824 */ /* 0x000fe200078e0206 */
[----:B------:R-:W-:Y:S01]  /*04d0*/  LEA.HI.X.SX32 R55, R4, c[0x0][0x16c], 0x1, P1 ;  /* 0x00005b0004377a11 */ /* 0x000fe200008f0eff */
[----:B------:R-:W-:Y:S01]  /*04e0*/  IMAD.SHL.U32 R4, R49, 0x4, RZ ;  /* 0x0000000431047824 */ /* 0x000fe200078e00ff */
[----:B------:R-:W-:-:S02]  /*04f0*/  SHF.R.U32.HI R5, RZ, 0x2, R49 ;  /* 0x00000002ff057819 */ /* 0x000fc40000011631 */
[----:B------:R1:W-:Y:S02]  /*0500*/  LDGSTS.E.BYPASS.128 [R53], [R56.64] ;  /* 0x0000000038357fae */ /* 0x0003e4000b901c48 */
[C---:B------:R-:W-:Y:S02]  /*0510*/  LOP3.LUT R6, R5.reuse, 0x10, RZ, 0xc0, !PT ;  /* 0x0000001005067812 */ /* 0x040fe400078ec0ff */
[----:B------:R-:W0:Y:S01]  /*0520*/  LDGDEPBAR ;  /* 0x00000000000079af */ /* 0x000e220000000000 */
[----:B------:R-:W-:Y:S02]  /*0530*/  LOP3.LUT R8, R5, 0x8, RZ, 0xc0, !PT ;  /* 0x0000000805087812 */ /* 0x000fe400078ec0ff */
[----:B------:R-:W-:Y:S01]  /*0540*/  LOP3.LUT R50, R3, 0x10, R4, 0x78, !PT ;  /* 0x0000001003327812 */ /* 0x000fe200078e7804 */
[----:B------:R1:W-:Y:S01]  /*0550*/  LDGSTS.E.BYPASS.128 [R53+0x800], [R54.64] ;  /* 0x0080000036357fae */ /* 0x0003e2000b901c48 */
[----:B------:R-:W-:Y:S02]  /*0560*/  LOP3.LUT R51, R2, 0x10, R5, 0xf8, !PT ;  /* 0x0000001002337812 */ /* 0x000fe400078ef805 */
[--C-:B------:R-:W-:Y:S01]  /*0570*/  LOP3.LUT R4, R4, 0x10, R49.reuse, 0x48, !PT ;  /* 0x0000001004047812 */ /* 0x100fe200078e4831 */
[----:B------:R-:W0:Y:S01]  /*0580*/  LDGDEPBAR ;  /* 0x00000000000079af */ /* 0x000e220000000000 */
[----:B------:R-:W-:-:S02]  /*0590*/  LOP3.LUT R3, R6, 0xf, R49, 0xf8, !PT ;  /* 0x0000000f06037812 */ /* 0x000fc400078ef831 */
[----:B------:R-:W-:Y:S01]  /*05a0*/  LOP3.LUT R5, R8, 0x7, R49, 0xf8, !PT ;  /* 0x0000000708057812 */ /* 0x000fe200078ef831 */
[--C-:B------:R-:W-:Y:S02]  /*05b0*/  IMAD R51, R51, 0x20, R4.reuse ;  /* 0x0000002033337824 */ /* 0x100fe400078e0204 */
[----:B------:R-:W-:Y:S02]  /*05c0*/  IMAD R52, R3, 0x20, R4 ;  /* 0x0000002003347824 */ /* 0x000fe400078e0204 */
[----:B------:R-:W-:Y:S01]  /*05d0*/  IMAD R50, R5, 0x20, R50 ;  /* 0x0000002005327824 */ /* 0x000fe200078e0232 */
[----:B------:R-:W-:-:S04]  /*05e0*/  DEPBAR.LE SB0, 0x0 ;  /* 0x000080000000791a */ /* 0x000fc80000000000 */
[----:B------:R-:W-:Y:S06]  /*05f0*/  BAR.SYNC.DEFER_BLOCKING 0x0 ;  /* 0x0000000000007b1d */ /* 0x000fec0000010000 */
[----:B------:R-:W-:Y:S04]  /*0600*/  LDSM.16.M88.2 R4, [R50+0x800] ;  /* 0x000800003204783b */ /* 0x000fe80000000100 */
[----:B------:R-:W2:Y:S04]  /*0610*/  LDSM.16.M88.4 R36, [R52] ;  /* 0x000000003424783b */ /* 0x000ea80000000200 */
[----:B------:R-:W3:Y:S04]  /*0620*/  LDSM.16.M88.2 R32, [R50+0xa00] ;  /* 0x000a00003220783b */ /* 0x000ee80000000100 */
[----:B------:R-:W4:Y:S04]  /*0630*/  LDSM.16.M88.2 R28, [R50+0xc00] ;  /* 0x000c0000321c783b */ /* 0x000f280000000100 */
[----:B------:R-:W1:Y:S04]  /*0640*/  LDSM.16.M88.4 R24, [R51+0x400] ;  /* 0x000400003318783b */ /* 0x000e680000000200 */
[----:B------:R-:W1:Y:S04]  /*0650*/  LDSM.16.M88.2 R2, [R50+0xe00] ;  /* 0x000e00003202783b */ /* 0x000e680000000100 */
[----:B------:R-:W-:Y:S01]  /*0660*/  BAR.SYNC.DEFER_BLOCKING 0x0 ;  /* 0x0000000000007b1d */ /* 0x000fe20000010000 */
[C---:B--2---:R-:W-:Y:S05]  /*0670*/  IMMA.16832.S8.S8.SAT R12, R36.reuse.ROW, R4.COL, RZ ;  /* 0x00000004240c7237 */ /* 0x044fea0000445cff */
[----:B------:R-:W-:Y:S01]  /*0680*/  @!PT LDS RZ, [RZ] ;  /* 0x00000000fffff984 */ /* 0x000fe20000000800 */
[----:B------:R-:W-:Y:S01]  /*0690*/  @!PT LDS RZ, [RZ] ;  /* 0x00000000fffff984 */ /* 0x000fe20000000800 */
[----:B------:R-:W-:Y:S01]  /*06a0*/  @!PT LDS RZ, [RZ] ;  /* 0x00000000fffff984 */ /* 0x000fe20000000800 */
[----:B------:R2:W-:Y:S04]  /*06b0*/  LDGSTS.E.BYPASS.128 [R53], [R56.64+0x20] ;  /* 0x0000002038357fae */ /* 0x0005e8000b901c48 */
[----:B------:R-:W0:Y:S01]  /*06c0*/  LDGDEPBAR ;  /* 0x00000000000079af */ /* 0x000e220000000000 */
[C---:B---3--:R-:W-:Y:S03]  /*06d0*/  IMMA.16832.S8.S8.SAT R8, R36.reuse.ROW, R32.COL, RZ ;  /* 0x0000002024087237 */ /* 0x048fe60000445cff */
[----:B------:R2:W-:Y:S04]  /*06e0*/  LDGSTS.E.BYPASS.128 [R53+0x800], [R54.64+0x20] ;  /* 0x0080002036357fae */ /* 0x0005e8000b901c48 */
[----:B------:R-:W0:Y:S01]  /*06f0*/  LDGDEPBAR ;  /* 0x00000000000079af */ /* 0x000e220000000000 */
[----:B----4-:R-:W-:Y:S08]  /*0700*/  IMMA.16832.S8.S8.SAT R16, R36.ROW, R28.COL, RZ ;  /* 0x0000001c24107237 */ /* 0x010ff00000445cff */
[C---:B-1----:R-:W-:Y:S08]  /*0710*/  IMMA.16832.S8.S8.SAT R4, R24.reuse.ROW, R4.COL, RZ ;  /* 0x0000000418047237 */ /* 0x042ff00000445cff */
[C---:B------:R-:W-:Y:S08]  /*0720*/  IMMA.16832.S8.S8.SAT R32, R24.reuse.ROW, R32.COL, RZ ;  /* 0x0000002018207237 */ /* 0x040ff00000445cff */
[----:B------:R-:W-:Y:S08]  /*0730*/  IMMA.16832.S8.S8.SAT R28, R24.ROW, R28.COL, RZ ;  /* 0x0000001c181c7237 */ /* 0x000ff00000445cff */
[-C--:B------:R-:W-:Y:S08]  /*0740*/  IMMA.16832.S8.S8.SAT R36, R36.ROW, R2.reuse.COL, RZ ;  /* 0x0000000224247237 */ /* 0x080ff00000445cff */
[----:B--2---:R-:W-:Y:S08]  /*0750*/  IMMA.16832.S8.S8.SAT R24, R24.ROW, R2.COL, RZ ;  /* 0x0000000218187237 */ /* 0x004ff00000445cff */
.L_x_0:
[----:B------:R-:W-:-:S04]  /*0760*/  DEPBAR.LE SB0, 0x0 ;  /* 0x000080000000791a */ /* 0x000fc80000000000 */
[----:B------:R-:W-:Y:S02]  /*0770*/  UIADD3 UR6, UR4, 0x1, URZ ;  /* 0x0000000104067890 */ /* 0x000fe4000fffe03f */
[----:B------:R-:W-:-:S04]  /*0780*/  UISETP.GT.U32.AND UP0, UPT, UR4, 0x7ffffffe, UPT ;  /* 0x7ffffffe0400788c */ /* 0x000fc8000bf04070 */
[----:B------:R-:W-:Y:S02]  /*0790*/  USEL UR6, UR6, URZ, UP0 ;  /* 0x0000003f06067287 */ /* 0x000fe40008000000 */
[----:B------:R-:W-:Y:S02]  /*07a0*/  UISETP.NE.U32.AND UP0, UPT, UR10, 0xc00, UPT ;  /* 0x00000c000a00788c */ /* 0x000fe4000bf05070 */
[----:B------:R-:W-:Y:S02]  /*07b0*/  UIADD3 UR4, UR6, 0x1, URZ ;  /* 0x0000000106047890 */ /* 0x000fe4000fffe03f */
[----:B------:R-:W-:Y:S01]  /*07c0*/  IMAD.U32 R3, RZ, RZ, UR6 ;  /* 0x00000006ff037e24 */ /* 0x000fe2000f8e00ff */
[----:B------:R-:W-:Y:S01]  /*07d0*/  UISETP.NE.AND.EX UP0, UPT, UR5, URZ, UPT, UP0 ;  /* 0x0000003f0500728c */ /* 0x000fe2000bf05300 */
[----:B------:R-:W-:Y:S02]  /*07e0*/  IMAD.U32 R20, RZ, RZ, UR6 ;  /* 0x00000006ff147e24 */ /* 0x000fe4000f8e00ff */
[----:B------:R-:W-:-:S02]  /*07f0*/  IMAD.U32 R21, RZ, RZ, UR6 ;  /* 0x00000006ff157e24 */ /* 0x000fc4000f8e00ff */
[----:B-1----:R-:W-:Y:S01]  /*0800*/  IMAD R40, R3, 0x800, R52 ;  /* 0x0000080003287824 */ /* 0x002fe200078e0234 */
[----:B------:R-:W-:Y:S01]  /*0810*/  BAR.SYNC.DEFER_BLOCKING 0x0 ;  /* 0x0000000000007b1d */ /* 0x000fe20000010000 */
[----:B------:R-:W-:Y:S01]  /*0820*/  IMAD R20, R20, 0x800, R51 ;  /* 0x0000080014147824 */ /* 0x000fe200078e0233 */
[----:B------:R-:W-:Y:S01]  /*0830*/  PLOP3.LUT P1, PT, PT, PT, UP0, 0x80, 0x0 ;  /* 0x000000000000781c */ /* 0x000fe20003f2f008 */
[----:B------:R-:W-:Y:S01]  /*0840*/  IMAD R58, R21, 0x800, R50 ;  /* 0x00000800153a7824 */ /* 0x000fe200078e0232 */
[----:B------:R-:W-:-:S04]  /*0850*/  UISETP.GT.U32.AND UP0, UPT, UR6, 0x7ffffffe, UPT ;  /* 0x7ffffffe0600788c */ /* 0x000fc8000bf04070 */
[----:B------:R-:W-:Y:S02]  /*0860*/  USEL UR4, UR4, URZ, UP0 ;  /* 0x0000003f04047287 */ /* 0x000fe40008000000 */
[----:B------:R-:W-:-:S04]  /*0870*/  UIADD3 UR6, UP0, UR10, 0x20, URZ ;  /* 0x000000200a067890 */ /* 0x000fc8000ff1e03f */
[----:B------:R-:W-:Y:S02]  /*0880*/  UIADD3.X UR7, URZ, UR5, URZ, UP0, !UPT ;  /* 0x000000053f077290 */ /* 0x000fe400087fe43f */
[----:B------:R-:W-:-:S04]  /*0890*/  UISETP.NE.U32.AND UP0, UPT, UR6, 0xc00, UPT ;  /* 0x00000c000600788c */ /* 0x000fc8000bf05070 */
[----:B------:R-:W-:Y:S01]  /*08a0*/  UISETP.NE.AND.EX UP0, UPT, UR7, URZ, UPT, UP0 ;  /* 0x0000003f0700728c */ /* 0x000fe2000bf05300 */
[----:B------:R-:W-:Y:S04]  /*08b0*/  LDSM.16.M88.2 R2, [R58+0x800] ;  /* 0x000800003a02783b */ /* 0x000fe80000000100 */
[----:B------:R-:W1:Y:S04]  /*08c0*/  LDSM.16.M88.4 R40, [R40] ;  /* 0x000000002828783b */ /* 0x000e680000000200 */
[----:B------:R-:W2:Y:S04]  /*08d0*/  LDSM.16.M88.4 R20, [R20+0x400] ;  /* 0x000400001414783b */ /* 0x000ea80000000200 */
[----:B------:R-:W3:Y:S04]  /*08e0*/  LDSM.16.M88.2 R46, [R58+0xa00] ;  /* 0x000a00003a2e783b */ /* 0x000ee80000000100 */
[----:B------:R-:W4:Y:S01]  /*08f0*/  LDSM.16.M88.2 R44, [R58+0xc00] ;  /* 0x000c00003a2c783b */ /* 0x000f220000000100 */
[-C--:B-1----:R-:W-:Y:S08]  /*0900*/  IMMA.16832.S8.S8.SAT R12, R40.ROW, R2.reuse.COL, R12 ;  /* 0x00000002280c7237 */ /* 0x082ff00000445c0c */
[----:B--2---:R-:W-:Y:S01]  /*0910*/  IMMA.16832.S8.S8.SAT R4, R20.ROW, R2.COL, R4 ;  /* 0x0000000214047237 */ /* 0x004fe20000445c04 */
[----:B------:R1:W2:Y:S07]  /*0920*/  LDSM.16.M88.2 R2, [R58+0xe00] ;  /* 0x000e00003a02783b */ /* 0x0002ae0000000100 */
[C---:B---3--:R-:W-:Y:S08]  /*0930*/  IMMA.16832.S8.S8.SAT R8, R40.reuse.ROW, R46.COL, R8 ;  /* 0x0000002e28087237 */ /* 0x048ff00000445c08 */
[-C--:B----4-:R-:W-:Y:S08]  /*0940*/  IMMA.16832.S8.S8.SAT R16, R40.ROW, R44.reuse.COL, R16 ;  /* 0x0000002c28107237 */ /* 0x090ff00000445c10 */
[C---:B------:R-:W-:Y:S07]  /*0950*/  IMMA.16832.S8.S8.SAT R28, R20.reuse.ROW, R44.COL, R28 ;  /* 0x0000002c141c7237 */ /* 0x040fee0000445c1c */
[----:B------:R-:W-:Y:S01]  /*0960*/  IMAD.U32 R45, RZ, RZ, UR4 ;  /* 0x00000004ff2d7e24 */ /* 0x000fe2000f8e00ff */
[----:B------:R-:W-:Y:S03]  /*0970*/  IMMA.16832.S8.S8.SAT R32, R20.ROW, R46.COL, R32 ;  /* 0x0000002e14207237 */ /* 0x000fe60000445c20 */
[----:B-1----:R-:W-:Y:S01]  /*0980*/  IMAD R58, R45, 0x800, R50 ;  /* 0x000008002d3a7824 */ /* 0x002fe200078e0232 */
[----:B------:R-:W-:Y:S04]  /*0990*/  BAR.SYNC.DEFER_BLOCKING 0x0 ;  /* 0x0000000000007b1d */ /* 0x000fe80000010000 */
[-C--:B--2---:R-:W-:Y:S07]  /*09a0*/  IMMA.16832.S8.S8.SAT R36, R40.ROW, R2.reuse.COL, R36 ;  /* 0x0000000228247237 */ /* 0x084fee0000445c24 */
[----:B------:R-:W-:Y:S01]  /*09b0*/  IADD3 R42, P0, R56, UR10, RZ ;  /* 0x0000000a382a7c10 */ /* 0x000fe2000ff1e0ff */
[----:B------:R-:W-:Y:S03]  /*09c0*/  IMMA.16832.S8.S8.SAT R20, R20.ROW, R2.COL, R24 ;  /* 0x0000000214147237 */ /* 0x000fe60000445c18 */
[----:B------:R-:W-:-:S02]  /*09d0*/  IADD3.X R43, R57, UR5, RZ, P0, !PT ;  /* 0x00000005392b7c10 */ /* 0x000fc400087fe4ff */
[----:B------:R-:W-:-:S04]  /*09e0*/  IADD3 R40, P0, R54, UR10, RZ ;  /* 0x0000000a36287c10 */ /* 0x000fc8000ff1e0ff */
[----:B------:R-:W-:Y:S01]  /*09f0*/  IADD3.X R41, R55, UR5, RZ, P0, !PT ;  /* 0x0000000537297c10 */ /* 0x000fe200087fe4ff */
[----:B------:R-:W-:Y:S01]  /*0a00*/  @!PT LDS RZ, [RZ] ;  /* 0x00000000fffff984 */ /* 0x000fe20000000800 */
[----:B------:R-:W-:Y:S01]  /*0a10*/  @!PT LDS RZ, [RZ] ;  /* 0x00000000fffff984 */ /* 0x000fe20000000800 */
[----:B------:R-:W-:Y:S01]  /*0a20*/  @!PT LDS RZ, [RZ] ;  /* 0x00000000fffff984 */ /* 0x000fe20000000800 */
[----:B------:R1:W-:Y:S04]  /*0a30*/  LDGSTS.E.BYPASS.128 [R53], [R42.64], P1 ;  /* 0x000000002a357fae */ /* 0x0003e80008901c48 */
[----:B------:R-:W0:Y:S04]  /*0a40*/  LDGDEPBAR ;  /* 0x00000000000079af */ /* 0x000e280000000000 */
[----:B------:R2:W-:Y:S01]  /*0a50*/  LDGSTS.E.BYPASS.128 [R53+0x800], [R40.64], P1 ;  /* 0x0080000028357fae */ /* 0x0005e20008901c48 */
[----:B------:R-:W-:Y:S01]  /*0a60*/  PLOP3.LUT P1, PT, PT, PT, UP0, 0x80, 0x0 ;  /* 0x000000000000781c */ /* 0x000fe20003f2f008 */
[----:B------:R-:W-:-:S02]  /*0a70*/  UISETP.GT.U32.AND UP0, UPT, UR4, 0x7ffffffe, UPT ;  /* 0x7ffffffe0400788c */ /* 0x000fc4000bf04070 */
[----:B------:R-:W0:Y:S01]  /*0a80*/  LDGDEPBAR ;  /* 0x00000000000079af */ /* 0x000e220000000000 */
[----:B-1----:R-:W-:Y:S02]  /*0a90*/  IMAD.U32 R43, RZ, RZ, UR4 ;  /* 0x00000004ff2b7e24 */ /* 0x002fe4000f8e00ff */
[----:B------:R-:W-:-:S04]  /*0aa0*/  IMAD.U32 R42, RZ, RZ, UR4 ;  /* 0x00000004ff2a7e24 */ /* 0x000fc8000f8e00ff */
[----:B------:R-:W-:Y:S02]  /*0ab0*/  IMAD R24, R42, 0x800, R51 ;  /* 0x000008002a187824 */ /* 0x000fe400078e0233 */
[----:B--2---:R-:W-:Y:S01]  /*0ac0*/  IMAD R40, R43, 0x800, R52 ;  /* 0x000008002b287824 */ /* 0x004fe200078e0234 */
[----:B------:R-:W-:-:S04]  /*0ad0*/  DEPBAR.LE SB0, 0x0 ;  /* 0x000080000000791a */ /* 0x000fc80000000000 */
[----:B------:R-:W-:Y:S06]  /*0ae0*/  BAR.SYNC.DEFER_BLOCKING 0x0 ;  /* 0x0000000000007b1d */ /* 0x000fec0000010000 */
[----:B------:R-:W-:Y:S04]  /*0af0*/  LDSM.16.M88.2 R2, [R58+0x800] ;  /* 0x000800003a02783b */ /* 0x000fe80000000100 */
[----:B------:R-:W1:Y:S04]  /*0b00*/  LDSM.16.M88.4 R40, [R40] ;  /* 0x000000002828783b */ /* 0x000e680000000200 */
[----:B------:R-:W2:Y:S04]  /*0b10*/  LDSM.16.M88.4 R24, [R24+0x400] ;  /* 0x000400001818783b */ /* 0x000ea80000000200 */
[----:B------:R-:W3:Y:S04]  /*0b20*/  LDSM.16.M88.2 R46, [R58+0xa00] ;  /* 0x000a00003a2e783b */ /* 0x000ee80000000100 */
[----:B------:R-:W4:Y:S01]  /*0b30*/  LDSM.16.M88.2 R44, [R58+0xc00] ;  /* 0x000c00003a2c783b */ /* 0x000f220000000100 */
[-C--:B-1----:R-:W-:Y:S08]  /*0b40*/  IMMA.16832.S8.S8.SAT R12, R40.ROW, R2.reuse.COL, R12 ;  /* 0x00000002280c7237 */ /* 0x082ff00000445c0c */
[----:B--2---:R-:W-:Y:S01]  /*0b50*/  IMMA.16832.S8.S8.SAT R4, R24.ROW, R2.COL, R4 ;  /* 0x0000000218047237 */ /* 0x004fe20000445c04 */
[----:B------:R-:W1:Y:S07]  /*0b60*/  LDSM.16.M88.2 R2, [R58+0xe00] ;  /* 0x000e00003a02783b */ /* 0x000e6e0000000100 */
[C---:B---3--:R-:W-:Y:S08]  /*0b70*/  IMMA.16832.S8.S8.SAT R8, R40.reuse.ROW, R46.COL, R8 ;  /* 0x0000002e28087237 */ /* 0x048ff00000445c08 */
[-C--:B----4-:R-:W-:Y:S08]  /*0b80*/  IMMA.16832.S8.S8.SAT R16, R40.ROW, R44.reuse.COL, R16 ;  /* 0x0000002c28107237 */ /* 0x090ff00000445c10 */
[C---:B------:R-:W-:Y:S08]  /*0b90*/  IMMA.16832.S8.S8.SAT R28, R24.reuse.ROW, R44.COL, R28 ;  /* 0x0000002c181c7237 */ /* 0x040ff00000445c1c */
[----:B------:R-:W-:Y:S08]  /*0ba0*/  IMMA.16832.S8.S8.SAT R32, R24.ROW, R46.COL, R32 ;  /* 0x0000002e18207237 */ /* 0x000ff00000445c20 */
[-C--:B-1----:R-:W-:Y:S01]  /*0bb0*/  IMMA.16832.S8.S8.SAT R36, R40.ROW, R2.reuse.COL, R36 ;  /* 0x0000000228247237 */ /* 0x082fe20000445c24 */
[----:B------:R-:W-:Y:S06]  /*0bc0*/  BAR.SYNC.DEFER_BLOCKING 0x0 ;  /* 0x0000000000007b1d */ /* 0x000fec0000010000 */
[----:B------:R-:W-:Y:S01]  /*0bd0*/  IADD3 R42, P0, R56, UR6, RZ ;  /* 0x00000006382a7c10 */ /* 0x000fe2000ff1e0ff */
[----:B------:R-:W-:Y:S03]  /*0be0*/  IMMA.16832.S8.S8.SAT R20, R24.ROW, R2.COL, R20 ;  /* 0x0000000218147237 */ /* 0x000fe60000445c14 */
[----:B------:R-:W-:-:S02]  /*0bf0*/  IADD3.X R43, R57, UR7, RZ, P0, !PT ;  /* 0x00000007392b7c10 */ /* 0x000fc400087fe4ff */
[----:B------:R-:W-:Y:S01]  /*0c00*/  IADD3 R40, P0, R54, UR6, RZ ;  /* 0x0000000636287c10 */ /* 0x000fe2000ff1e0ff */
[----:B------:R-:W-:-:S03]  /*0c10*/  UIADD3 UR6, UR4, 0x1, URZ ;  /* 0x0000000104067890 */ /* 0x000fc6000fffe03f */
[----:B------:R-:W-:Y:S01]  /*0c20*/  IADD3.X R41, R55, UR7, RZ, P0, !PT ;  /* 0x0000000737297c10 */ /* 0x000fe200087fe4ff */
[----:B------:R-:W-:Y:S02]  /*0c30*/  USEL UR6, UR6, URZ, UP0 ;  /* 0x0000003f06067287 */ /* 0x000fe40008000000 */
[----:B------:R-:W-:-:S04]  /*0c40*/  UIADD3 UR4, UP0, UR10, 0x40, URZ ;  /* 0x000000400a047890 */ /* 0x000fc8000ff1e03f */
[----:B------:R-:W-:Y:S01]  /*0c50*/  IMAD.U32 R45, RZ, RZ, UR6 ;  /* 0x00000006ff2d7e24 */ /* 0x000fe2000f8e00ff */
[----:B------:R-:W-:Y:S01]  /*0c60*/  @!PT LDS RZ, [RZ] ;  /* 0x00000000fffff984 */ /* 0x000fe20000000800 */
[----:B------:R-:W-:Y:S01]  /*0c70*/  @!PT LDS RZ, [RZ] ;  /* 0x00000000fffff984 */ /* 0x000fe20000000800 */
[----:B------:R-:W-:Y:S01]  /*0c80*/  @!PT LDS RZ, [RZ] ;  /* 0x00000000fffff984 */ /* 0x000fe20000000800 */
[----:B------:R1:W-:Y:S01]  /*0c90*/  LDGSTS.E.BYPASS.128 [R53], [R42.64], P1 ;  /* 0x000000002a357fae */ /* 0x0003e20008901c48 */
[----:B------:R-:W-:Y:S02]  /*0ca0*/  UIADD3.X UR7, URZ, UR5, URZ, UP0, !UPT ;  /* 0x000000053f077290 */ /* 0x000fe400087fe43f */
[----:B------:R-:W-:Y:S01]  /*0cb0*/  IMAD R58, R45, 0x800, R50 ;  /* 0x000008002d3a7824 */ /* 0x000fe200078e0232 */
[----:B------:R-:W0:Y:S01]  /*0cc0*/  LDGDEPBAR ;  /* 0x00000000000079af */ /* 0x000e220000000000 */
[----:B------:R-:W-:-:S03]  /*0cd0*/  UISETP.NE.U32.AND UP0, UPT, UR4, 0xc00, UPT ;  /* 0x00000c000400788c */ /* 0x000fc6000bf05070 */
[----:B------:R2:W-:Y:S01]  /*0ce0*/  LDGSTS.E.BYPASS.128 [R53+0x800], [R40.64], P1 ;  /* 0x0080000028357fae */ /* 0x0005e20008901c48 */
[----:B------:R-:W-:-:S03]  /*0cf0*/  UISETP.NE.AND.EX UP0, UPT, UR7, URZ, UPT, UP0 ;  /* 0x0000003f0700728c */ /* 0x000fc6000bf05300 */
[----:B------:R-:W0:Y:S01]  /*0d00*/  LDGDEPBAR ;  /* 0x00000000000079af */ /* 0x000e220000000000 */
[----:B-1----:R-:W-:Y:S02]  /*0d10*/  IMAD.U32 R43, RZ, RZ, UR6 ;  /* 0x00000006ff2b7e24 */ /* 0x002fe4000f8e00ff */
[----:B------:R-:W-:Y:S01]  /*0d20*/  IMAD.U32 R42, RZ, RZ, UR6 ;  /* 0x00000006ff2a7e24 */ /* 0x000fe2000f8e00ff */
[----:B------:R-:W-:Y:S01]  /*0d30*/  PLOP3.LUT P1, PT, PT, PT, UP0, 0x80, 0x0 ;  /* 0x000000000000781c */ /* 0x000fe20003f2f008 */
[----:B------:R-:W-:Y:S02]  /*0d40*/  UISETP.GT.U32.AND UP0, UPT, UR6, 0x7ffffffe, UPT ;  /* 0x7ffffffe0600788c */ /* 0x000fe4000bf04070 */
        /* <DEDUP_REMOVED lines=83> */
[----:B------:R-:W-:Y:S02]  /*1280*/  UIADD3 UR10, UP0, UR10, 0xa0, URZ ;  /* 0x000000a00a0a7890 */ /* 0x000fe4000ff1e03f */
[----:B------:R-:W-:Y:S02]  /*1290*/  IMAD R24, R42, 0x800, R51 ;  /* 0x000008002a187824 */ /* 0x000fe400078e0233 */
[----:B--2---:R-:W-:Y:S01]  /*12a0*/  IMAD R40, R43, 0x800, R52 ;  /* 0x000008002b287824 */ /* 0x004fe200078e0234 */
[----:B------:R-:W-:-:S02]  /*12b0*/  UIADD3.X UR5, URZ, UR5, URZ, UP0, !UPT ;  /* 0x000000053f057290 */ /* 0x000fc400087fe43f */
[----:B------:R-:W-:-:S04]  /*12c0*/  UISETP.NE.U32.AND UP0, UPT, UR10, 0xc20, UPT ;  /* 0x00000c200a00788c */ /* 0x000fc8000bf05070 */
[----:B------:R-:W-:Y:S01]  /*12d0*/  UISETP.NE.AND.EX UP0, UPT, UR5, URZ, UPT, UP0 ;  /* 0x0000003f0500728c */ /* 0x000fe2000bf05300 */
        /* <DEDUP_REMOVED lines=11> */
[----:B----4-:R-:W-:Y:S08]  /*1390*/  IMMA.16832.S8.S8.SAT R16, R40.ROW, R44.COL, R16 ;  /* 0x0000002c28107237 */ /* 0x010ff00000445c10 */
[C---:B------:R-:W-:Y:S08]  /*13a0*/  IMMA.16832.S8.S8.SAT R32, R24.reuse.ROW, R46.COL, R32 ;  /* 0x0000002e18207237 */ /* 0x040ff00000445c20 */
[----:B------:R-:W-:Y:S08]  /*13b0*/  IMMA.16832.S8.S8.SAT R28, R24.ROW, R44.COL, R28 ;  /* 0x0000002c181c7237 */ /* 0x000ff00000445c1c */
[-C--:B-1----:R-:W-:Y:S01]  /*13c0*/  IMMA.16832.S8.S8.SAT R36, R40.ROW, R2.reuse.COL, R36 ;  /* 0x0000000228247237 */ /* 0x082fe20000445c24 */
[----:B------:R-:W-:Y:S06]  /*13d0*/  BAR.SYNC.DEFER_BLOCKING 0x0 ;  /* 0x0000000000007b1d */ /* 0x000fec0000010000 */
[----:B------:R-:W-:Y:S01]  /*13e0*/  IADD3 R42, P0, R56, UR6, RZ ;  /* 0x00000006382a7c10 */ /* 0x000fe2000ff1e0ff */
[----:B------:R-:W-:Y:S01]  /*13f0*/  IMMA.16832.S8.S8.SAT R24, R24.ROW, R2.COL, R20 ;  /* 0x0000000218187237 */ /* 0x000fe20000445c14 */
[----:B------:R-:W-:-:S02]  /*1400*/  IADD3 R40, P1, R54, UR6, RZ ;  /* 0x0000000636287c10 */ /* 0x000fc4000ff3e0ff */
[----:B------:R-:W-:Y:S02]  /*1410*/  IADD3.X R43, R57, UR7, RZ, P0, !PT ;  /* 0x00000007392b7c10 */ /* 0x000fe400087fe4ff */
[----:B------:R-:W-:Y:S02]  /*1420*/  PLOP3.LUT P0, PT, PT, PT, UP0, 0x80, 0x0 ;  /* 0x000000000000781c */ /* 0x000fe40003f0f008 */
[----:B------:R-:W-:Y:S01]  /*1430*/  IADD3.X R41, R55, UR7, RZ, P1, !PT ;  /* 0x0000000737297c10 */ /* 0x000fe20008ffe4ff */
[----:B------:R-:W-:Y:S01]  /*1440*/  @!PT LDS RZ, [RZ] ;  /* 0x00000000fffff984 */ /* 0x000fe20000000800 */
[----:B------:R-:W-:Y:S01]  /*1450*/  @!PT LDS RZ, [RZ] ;  /* 0x00000000fffff984 */ /* 0x000fe20000000800 */
[----:B------:R-:W-:Y:S01]  /*1460*/  @!PT LDS RZ, [RZ] ;  /* 0x00000000fffff984 */ /* 0x000fe20000000800 */
[----:B------:R1:W-:Y:S04]  /*1470*/  LDGSTS.E.BYPASS.128 [R53], [R42.64], P2 ;  /* 0x000000002a357fae */ /* 0x0003e80009101c48 */
[----:B------:R-:W0:Y:S04]  /*1480*/  LDGDEPBAR ;  /* 0x00000000000079af */ /* 0x000e280000000000 */
[----:B------:R1:W-:Y:S04]  /*1490*/  LDGSTS.E.BYPASS.128 [R53+0x800], [R40.64], P2 ;  /* 0x0080000028357fae */ /* 0x0003e80009101c48 */
[----:B------:R-:W0:Y:S01]  /*14a0*/  LDGDEPBAR ;  /* 0x00000000000079af */ /* 0x000e220000000000 */
[----:B------:R-:W-:Y:S05]  /*14b0*/  @P0 BRA `(.L_x_0) ;  /* 0xfffff2a000000947 */ /* 0x000fea000383ffff */
[----:B------:R-:W-:Y:S01]  /*14c0*/  IMAD.SHL.U32 R20, R49, 0x10, RZ ;  /* 0x0000001031147824 */ /* 0x000fe200078e00ff */
[----:B------:R-:W-:-:S04]  /*14d0*/  DEPBAR.LE SB0, 0x0 ;  /* 0x000080000000791a */ /* 0x000fc80000000000 */
[C---:B------:R-:W-:Y:S01]  /*14e0*/  IMAD.SHL.U32 R2, R49.reuse, 0x2, RZ ;  /* 0x0000000231027824 */ /* 0x040fe200078e00ff */
[----:B------:R-:W-:Y:S01]  /*14f0*/  LOP3.LUT R3, R20, 0xc0, RZ, 0xc0, !PT ;  /* 0x000000c014037812 */ /* 0x000fe200078ec0ff */
[----:B------:R-:W-:Y:S01]  /*1500*/  IMAD.SHL.U32 R21, R49, 0x4, RZ ;  /* 0x0000000431157824 */ /* 0x000fe200078e00ff */
[----:B------:R-:W-:Y:S02]  /*1510*/  SHF.R.U32.HI R44, RZ, 0x2, R49 ;  /* 0x00000002ff2c7819 */ /* 0x000fe40000011631 */
[----:B------:R-:W-:Y:S02]  /*1520*/  LOP3.LUT R3, R3, 0x6, R2, 0xf8, !PT ;  /* 0x0000000603037812 */ /* 0x000fe400078ef802 */
[----:B------:R-:W-:Y:S02]  /*1530*/  LOP3.LUT R2, R0, 0x3c, R21, 0xf8, !PT ;  /* 0x0000003c00027812 */ /* 0x000fe400078ef815 */
[----:B------:R-:W-:Y:S02]  /*1540*/  LOP3.LUT R0, R21, 0x1fc, RZ, 0xc0, !PT ;  /* 0x000001fc15007812 */ /* 0x000fe400078ec0ff */
[----:B------:R-:W-:-:S02]  /*1550*/  LOP3.LUT R3, R3, 0x500, R20, 0xf8, !PT ;  /* 0x0000050003037812 */ /* 0x000fc400078ef814 */
[C---:B------:R-:W-:Y:S02]  /*1560*/  LOP3.LUT R20, R0.reuse, 0x200, RZ, 0xfc, !PT ;  /* 0x0000020000147812 */ /* 0x040fe400078efcff */
[C---:B------:R-:W-:Y:S02]  /*1570*/  LOP3.LUT R21, R0.reuse, 0x400, RZ, 0xfc, !PT ;  /* 0x0000040000157812 */ /* 0x040fe400078efcff */
[----:B------:R-:W-:Y:S02]  /*1580*/  LOP3.LUT R23, R0, 0x600, RZ, 0xfc, !PT ;  /* 0x0000060000177812 */ /* 0x000fe400078efcff */
[----:B------:R-:W-:Y:S02]  /*1590*/  SHF.R.U32.HI R22, RZ, 0x2, R20 ;  /* 0x00000002ff167819 */ /* 0x000fe40000011614 */
[----:B-1----:R-:W-:Y:S02]  /*15a0*/  SHF.R.U32.HI R40, RZ, 0x2, R21 ;  /* 0x00000002ff287819 */ /* 0x002fe40000011615 */
[----:B------:R-:W-:-:S02]  /*15b0*/  LOP3.LUT R21, R3, 0x200, RZ, 0xfc, !PT ;  /* 0x0000020003157812 */ /* 0x000fc400078efcff */
[----:B------:R-:W-:Y:S02]  /*15c0*/  SHF.R.U32.HI R42, RZ, 0x2, R23 ;  /* 0x00000002ff2a7819 */ /* 0x000fe40000011617 */
[----:B------:R-:W-:Y:S02]  /*15d0*/  LOP3.LUT R20, R3, 0x8, R44, 0xf8, !PT ;  /* 0x0000000803147812 */ /* 0x000fe400078ef82c */
[----:B------:R-:W-:Y:S02]  /*15e0*/  LOP3.LUT R23, R22, 0xf0, RZ, 0xc0, !PT ;  /* 0x000000f016177812 */ /* 0x000fe400078ec0ff */
[----:B------:R-:W-:Y:S02]  /*15f0*/  SHF.R.U32.HI R3, RZ, 0x2, R3 ;  /* 0x00000002ff037819 */ /* 0x000fe40000011603 */
[----:B------:R-:W-:Y:S01]  /*1600*/  SHF.R.U32.HI R22, RZ, 0x2, R21 ;  /* 0x00000002ff167819 */ /* 0x000fe20000011615 */
[----:B------:R-:W-:Y:S01]  /*1610*/  IMAD R50, R0, 0x4, R23 ;  /* 0x0000000400327824 */ /* 0x000fe200078e0217 */
[----:B------:R-:W-:-:S02]  /*1620*/  LOP3.LUT R21, R3, 0x170, RZ, 0xc0, !PT ;  /* 0x0000017003157812 */ /* 0x000fc400078ec0ff */
[----:B------:R-:W-:Y:S02]  /*1630*/  LOP3.LUT R23, R22, 0x1f0, RZ, 0xc0, !PT ;  /* 0x000001f016177812 */ /* 0x000fe400078ec0ff */
[----:B------:R-:W-:Y:S01]  /*1640*/  LOP3.LUT R51, R49, 0x70, RZ, 0xc0, !PT ;  /* 0x0000007031337812 */ /* 0x000fe200078ec0ff */
[C---:B------:R-:W-:Y:S01]  /*1650*/  IMAD R52, R20.reuse, 0x4, R21 ;  /* 0x0000000414347824 */ /* 0x040fe200078e0215 */
[----:B------:R-:W-:Y:S01]  /*1660*/  BAR.SYNC.DEFER_BLOCKING 0x0 ;  /* 0x0000000000007b1d */ /* 0x000fe20000010000 */
[----:B------:R-:W-:Y:S01]  /*1670*/  IMAD R53, R20, 0x4, R23 ;  /* 0x0000000414357824 */ /* 0x000fe200078e0217 */
[----:B------:R-:W-:Y:S01]  /*1680*/  LOP3.LUT R41, R40, 0x170, RZ, 0xc0, !PT ;  /* 0x0000017028297812 */ /* 0x000fe200078ec0ff */
[----:B------:R-:W-:Y:S01]  /*1690*/  IMAD R51, R0, 0x4, R51 ;  /* 0x0000000400337824 */ /* 0x000fe200078e0233 */
[----:B------:R-:W-:Y:S02]  /*16a0*/  LOP3.LUT R43, R42, 0x1f0, RZ, 0xc0, !PT ;  /* 0x000001f02a2b7812 */ /* 0x000fe400078ec0ff */
[----:B------:R-:W-:Y:S01]  /*16b0*/  SHF.R.U32.HI R49, RZ, 0x4, R49 ;  /* 0x00000004ff317819 */ /* 0x000fe20000011631 */
[----:B------:R-:W-:Y:S01]  /*16c0*/  IMAD R3, R0, 0x4, R41 ;  /* 0x0000000400037824 */ /* 0x000fe200078e0229 */
[----:B------:R-:W-:Y:S01]  /*16d0*/  ISETP.GE.AND P0, PT, R2, 0x3000, PT ;  /* 0x000030000200780c */ /* 0x000fe20003f06270 */
[----:B------:R-:W-:Y:S01]  /*16e0*/  IMAD R0, R0, 0x4, R43 ;  /* 0x0000000400007824 */ /* 0x000fe200078e022b */
[----:B------:R-:W-:-:S04]  /*16f0*/  SGXT.U32 R49, R49, 0x3 ;  /* 0x000000033131781a */ /* 0x000fc80000000000 */
[----:B------:R-:W-:-:S04]  /*1700*/  LOP3.LUT R49, R49, R48, RZ, 0xfc, !PT ;  /* 0x0000003031317212 */ /* 0x000fc800078efcff */
[C---:B------:R-:W-:Y:S01]  /*1710*/  ISETP.LT.AND P1, PT, R49.reuse, 0x200, !P0 ;  /* 0x000002003100780c */ /* 0x040fe20004721270 */
[C---:B------:R-:W-:Y:S01]  /*1720*/  IMAD R2, R49.reuse, 0x3000, R2 ;  /* 0x0000300031027824 */ /* 0x040fe200078e0202 */
[----:B------:R-:W-:Y:S04]  /*1730*/  STS.64 [R52], R12 ;  /* 0x0000000c34007388 */ /* 0x000fe80000000a00 */
[----:B------:R-:W-:Y:S04]  /*1740*/  STS.64 [R53+0x800], R14 ;  /* 0x0008000e35007388 */ /* 0x000fe80000000a00 */
[----:B------:R-:W-:Y:S04]  /*1750*/  STS.64 [R52+0x40], R8 ;  /* 0x0000400834007388 */ /* 0x000fe80000000a00 */
[----:B------:R-:W-:Y:S04]  /*1760*/  STS.64 [R53+0x840], R10 ;  /* 0x0008400a35007388 */ /* 0x000fe80000000a00 */
[----:B------:R-:W-:Y:S04]  /*1770*/  STS.64 [R52+0x80], R16 ;  /* 0x0000801034007388 */ /* 0x000fe80000000a00 */
[----:B------:R-:W-:Y:S04]  /*1780*/  STS.64 [R53+0x880], R18 ;  /* 0x0008801235007388 */ /* 0x000fe80000000a00 */
[----:B------:R-:W-:Y:S04]  /*1790*/  STS.64 [R52+0xc0], R36 ;  /* 0x0000c02434007388 */ /* 0x000fe80000000a00 */
[----:B------:R-:W-:Y:S04]  /*17a0*/  STS.64 [R53+0x8c0], R38 ;  /* 0x0008c02635007388 */ /* 0x000fe80000000a00 */
[----:B------:R-:W-:Y:S06]  /*17b0*/  BAR.SYNC.DEFER_BLOCKING 0x0 ;  /* 0x0000000000007b1d */ /* 0x000fec0000010000 */
[----:B------:R-:W1:Y:S04]  /*17c0*/  LDS.128 R20, [R51] ;  /* 0x0000000033147984 */ /* 0x000e680000000c00 */
[----:B------:R-:W2:Y:S04]  /*17d0*/  LDS.128 R8, [R50+0x800] ;  /* 0x0008000032087984 */ /* 0x000ea80000000c00 */
[----:B------:R-:W3:Y:S04]  /*17e0*/  LDS.128 R12, [R3+0x1000] ;  /* 0x00100000030c7984 */ /* 0x000ee80000000c00 */
[----:B------:R-:W4:Y:S04]  /*17f0*/  LDS.128 R40, [R0+0x1800] ;  /* 0x0018000000287984 */ /* 0x000f280000000c00 */
[----:B------:R-:W-:Y:S06]  /*1800*/  BAR.SYNC.DEFER_BLOCKING 0x0 ;  /* 0x0000000000007b1d */ /* 0x000fec0000010000 */
[----:B------:R1:W-:Y:S04]  /*1810*/  STS.64 [R52], R4 ;  /* 0x0000000434007388 */ /* 0x0003e80000000a00 */
[----:B------:R2:W-:Y:S04]  /*1820*/  STS.64 [R53+0x800], R6 ;  /* 0x0008000635007388 */ /* 0x0005e80000000a00 */
[----:B------:R-:W-:Y:S04]  /*1830*/  STS.64 [R52+0x40], R32 ;  /* 0x0000402034007388 */ /* 0x000fe80000000a00 */
[----:B------:R-:W-:Y:S01]  /*1840*/  STS.64 [R53+0x840], R34 ;  /* 0x0008402235007388 */ /* 0x000fe20000000a00 */
[----:B-1----:R-:W-:-:S02]  /*1850*/  LOP3.LUT R4, R49, 0x8, RZ, 0xfc, !PT ;  /* 0x0000000831047812 */ /* 0x002fc400078efcff */
[C---:B------:R-:W-:Y:S01]  /*1860*/  LOP3.LUT R5, R49.reuse, 0x10, RZ, 0xfc, !PT ;  /* 0x0000001031057812 */ /* 0x040fe200078efcff */
[----:B------:R1:W-:Y:S01]  /*1870*/  STS.64 [R52+0x80], R28 ;  /* 0x0000801c34007388 */ /* 0x0003e20000000a00 */
[----:B------:R-:W-:Y:S02]  /*1880*/  ISETP.LT.AND P6, PT, R4, 0x200, !P0 ;  /* 0x000002000400780c */ /* 0x000fe400047c1270 */
[----:B--2---:R-:W-:Y:S01]  /*1890*/  LOP3.LUT R6, R49, 0x18, RZ, 0xfc, !PT ;  /* 0x0000001831067812 */ /* 0x004fe200078efcff */
[----:B------:R-:W-:Y:S01]  /*18a0*/  STS.64 [R53+0x880], R30 ;  /* 0x0008801e35007388 */ /* 0x000fe20000000a00 */
[----:B------:R-:W-:Y:S01]  /*18b0*/  ISETP.LT.AND P5, PT, R5, 0x200, !P0 ;  /* 0x000002000500780c */ /* 0x000fe200047a1270 */
[----:B------:R-:W-:Y:S01]  /*18c0*/  IMAD.MOV.U32 R5, RZ, RZ, 0x4 ;  /* 0x00000004ff057424 */ /* 0x000fe200078e00ff */
[C---:B------:R-:W-:Y:S01]  /*18d0*/  LOP3.LUT R4, R49.reuse, 0x20, RZ, 0xfc, !PT ;  /* 0x0000002031047812 */ /* 0x040fe200078efcff */
[----:B------:R2:W-:Y:S01]  /*18e0*/  STS.64 [R52+0xc0], R24 ;  /* 0x0000c01834007388 */ /* 0x0005e20000000a00 */
[----:B------:R-:W-:Y:S01]  /*18f0*/  ISETP.LT.AND P4, PT, R6, 0x200, !P0 ;  /* 0x000002000600780c */ /* 0x000fe20004781270 */
[----:B------:R-:W-:Y:S01]  /*1900*/  IMAD.WIDE R6, R2, R5, c[0x0][0x170] ;  /* 0x00005c0002067625 */ /* 0x000fe200078e0205 */
[----:B------:R-:W-:Y:S01]  /*1910*/  ISETP.LT.AND P3, PT, R4, 0x200, !P0 ;  /* 0x000002000400780c */ /* 0x000fe20004761270 */
[----:B------:R3:W-:Y:S01]  /*1920*/  STS.64 [R53+0x8c0], R26 ;  /* 0x0008c01a35007388 */ /* 0x0007e20000000a00 */
[----:B------:R-:W-:-:S02]  /*1930*/  LOP3.LUT R4, R49, 0x28, RZ, 0xfc, !PT ;  /* 0x0000002831047812 */ /* 0x000fc400078efcff */
[----:B-1----:R-:W-:Y:S01]  /*1940*/  IADD3 R28, R2, 0x48000, RZ ;  /* 0x00048000021c7810 */ /* 0x002fe20007ffe0ff */
[----:B------:R-:W-:Y:S01]  /*1950*/  BAR.SYNC.DEFER_BLOCKING 0x0 ;  /* 0x0000000000007b1d */ /* 0x000fe20000010000 */
[----:B------:R-:W-:Y:S02]  /*1960*/  ISETP.LT.AND P2, PT, R4, 0x200, !P0 ;  /* 0x000002000400780c */ /* 0x000fe40004741270 */
[----:B------:R-:W-:Y:S01]  /*1970*/  IADD3 R4, R2, 0x60000, RZ ;  /* 0x0006000002047810 */ /* 0x000fe20007ffe0ff */
[-C--:B------:R-:W-:Y:S01]  /*1980*/  IMAD.WIDE R28, R28, R5.reuse, c[0x0][0x170] ;  /* 0x00005c001c1c7625 */ /* 0x080fe200078e0205 */
[C---:B--2---:R-:W-:Y:S02]  /*1990*/  IADD3 R24, R2.reuse, 0x18000, RZ ;  /* 0x0001800002187810 */ /* 0x044fe40007ffe0ff */
[C---:B------:R-:W-:Y:S02]  /*19a0*/  IADD3 R30, R2.reuse, 0x78000, RZ ;  /* 0x00078000021e7810 */ /* 0x040fe40007ffe0ff */
[----:B---3--:R-:W-:Y:S01]  /*19b0*/  IADD3 R26, R2, 0x30000, RZ ;  /* 0x00030000021a7810 */ /* 0x008fe20007ffe0ff */
[----:B------:R-:W-:Y:S01]  /*19c0*/  IMAD.WIDE R24, R24, R5, c[0x0][0x170] ;  /* 0x00005c0018187625 */ /* 0x000fe200078e0205 */
[----:B------:R-:W-:-:S03]  /*19d0*/  IADD3 R32, R2, 0x90000, RZ ;  /* 0x0009000002207810 */ /* 0x000fc60007ffe0ff */
[----:B------:R-:W-:Y:S01]  /*19e0*/  IMAD.WIDE R26, R26, R5, c[0x0][0x170] ;  /* 0x00005c001a1a7625 */ /* 0x000fe200078e0205 */
[----:B------:R-:W1:Y:S04]  /*19f0*/  LDS.128 R16, [R51] ;  /* 0x0000000033107984 */ /* 0x000e680000000c00 */
[----:B------:R-:W2:Y:S04]  /*1a00*/  LDS.128 R36, [R50+0x800] ;  /* 0x0008000032247984 */ /* 0x000ea80000000c00 */
[----:B------:R3:W2:Y:S04]  /*1a10*/  LDS.128 R44, [R3+0x1000] ;  /* 0x00100000032c7984 */ /* 0x0006a80000000c00 */
[----:B------:R4:W-:Y:S01]  /*1a20*/  @P1 STG.E.128 [R6.64], R20 ;  /* 0x0000001406001986 */ /* 0x0009e2000c101d08 */
[----:B---3--:R-:W-:-:S03]  /*1a30*/  LOP3.LUT R3, R49, 0x30, RZ, 0xfc, !PT ;  /* 0x0000003031037812 */ /* 0x008fc600078efcff */
[----:B------:R3:W-:Y:S01]  /*1a40*/  @P6 STG.E.128 [R24.64], R8 ;  /* 0x0000000818006986 */ /* 0x0007e2000c101d08 */
[----:B------:R-:W-:Y:S02]  /*1a50*/  LOP3.LUT R49, R49, 0x38, RZ, 0xfc, !PT ;  /* 0x0000003831317812 */ /* 0x000fe400078efcff */
[----:B------:R-:W-:Y:S01]  /*1a60*/  ISETP.LT.AND P1, PT, R3, 0x200, !P0 ;  /* 0x000002000300780c */ /* 0x000fe20004721270 */
[----:B------:R3:W-:Y:S01]  /*1a70*/  @P5 STG.E.128 [R26.64], R12 ;  /* 0x0000000c1a005986 */ /* 0x0007e2000c101d08 */
[----:B------:R-:W-:-:S03]  /*1a80*/  ISETP.LT.AND P0, PT, R49, 0x200, !P0 ;  /* 0x000002003100780c */ /* 0x000fc60004701270 */
[----:B----4-:R3:W-:Y:S01]  /*1a90*/  @P4 STG.E.128 [R28.64], R40 ;  /* 0x000000281c004986 */ /* 0x0107e2000c101d08 */
[----:B------:R-:W-:-:S04]  /*1aa0*/  IMAD.WIDE R6, R4, R5, c[0x0][0x170] ;  /* 0x00005c0004067625 */ /* 0x000fc800078e0205 */
[----:B------:R-:W-:-:S04]  /*1ab0*/  IMAD.WIDE R20, R30, R5, c[0x0][0x170] ;  /* 0x00005c001e147625 */ /* 0x000fc800078e0205 */
[----:B------:R-:W-:Y:S01]  /*1ac0*/  IMAD.WIDE R22, R32, R5, c[0x0][0x170] ;  /* 0x00005c0020167625 */ /* 0x000fe200078e0205 */
[----:B-1----:R3:W-:Y:S04]  /*1ad0*/  @P3 STG.E.128 [R6.64], R16 ;  /* 0x0000001006003986 */ /* 0x0027e8000c101d08 */
[----:B--2---:R3:W-:Y:S04]  /*1ae0*/  @P2 STG.E.128 [R20.64], R36 ;  /* 0x0000002414002986 */ /* 0x0047e8000c101d08 */
[----:B------:R3:W-:Y:S01]  /*1af0*/  @P1 STG.E.128 [R22.64], R44 ;  /* 0x0000002c16001986 */ /* 0x0007e2000c101d08 */
[----:B------:R-:W-:Y:S05]  /*1b00*/  @!P0 EXIT ;  /* 0x000000000000894d */ /* 0x000fea0003800000 */
[----:B---3--:R-:W1:Y:S01]  /*1b10*/  LDS.128 R8, [R0+0x1800] ;  /* 0x0018000000087984 */ /* 0x008e620000000c00 */
[----:B------:R-:W-:-:S05]  /*1b20*/  IADD3 R2, R2, 0xa8000, RZ ;  /* 0x000a800002027810 */ /* 0x000fca0007ffe0ff */
[----:B------:R-:W-:-:S05]  /*1b30*/  IMAD.WIDE R2, R2, R5, c[0x0][0x170] ;  /* 0x00005c0002027625 */ /* 0x000fca00078e0205 */
[----:B-1----:R-:W-:Y:S01]  /*1b40*/  STG.E.128 [R2.64], R8 ;  /* 0x0000000802007986 */ /* 0x002fe2000c101d08 */
[----:B------:R-:W-:Y:S05]  /*1b50*/  EXIT ;  /* 0x000000000000794d */ /* 0x000fea0003800000 */
.L_x_1:
[----:B------:R-:W-:-:S00]  /*1b60*/  BRA `(.L_x_1) ;  /* 0xfffffff000007947 */ /* 0x000fc0000383ffff */
[----:B------:R-:W-:-:S00]  /*1b70*/  NOP ;  /* 0x0000000000007918 */ /* 0x000fc00000000000 */
        /* <DEDUP_REMOVED lines=8> */
.L_x_2:


//--------------------- .nv.shared.triton_mm      --------------------------
	.section	.nv.shared.triton_mm,"aw",@nobits
	.sectionflags	@""
	.align	16
